//
// Generated by NVIDIA NVVM Compiler
//
// Compiler Build ID: CL-36424714
// Cuda compilation tools, release 13.0, V13.0.88
// Based on NVVM 20.0.0
//

.version 9.0
.target sm_100
.address_size 64

	// .globl	_Z8multiplyPfS_

.visible .entry _Z8multiplyPfS_(
	.param .u64 .ptr .align 1 _Z8multiplyPfS__param_0,
	.param .u64 .ptr .align 1 _Z8multiplyPfS__param_1
)
{
	.reg .pred 	%p<2>;
	.reg .b32 	%r<5>;
	.reg .b32 	%f<4>;
	.reg .b64 	%rd<8>;

	ld.param.u64 	%rd1, [_Z8multiplyPfS__param_0];
	ld.param.u64 	%rd2, [_Z8multiplyPfS__param_1];
	mov.u32 	%r2, %ctaid.x;
	mov.u32 	%r3, %ntid.x;
	mov.u32 	%r4, %tid.x;
	mad.lo.s32 	%r1, %r2, %r3, %r4;
	setp.gt.s32 	%p1, %r1, 19999;
	@%p1 bra 	$L__BB0_2;
	cvta.to.global.u64 	%rd3, %rd1;
	cvta.to.global.u64 	%rd4, %rd2;
	mul.wide.s32 	%rd5, %r1, 4;
	add.s64 	%rd6, %rd3, %rd5;
	ld.global.f32 	%f1, [%rd6];
	add.s64 	%rd7, %rd4, %rd5;
	ld.global.f32 	%f2, [%rd7];
	mul.rn.f32 	%f3, %f1, %f2;
	st.global.f32 	[%rd6], %f3;
$L__BB0_2:
	ret;

}
	// .globl	_Z3sumPfS_ii
.visible .entry _Z3sumPfS_ii(
	.param .u64 .ptr .align 1 _Z3sumPfS_ii_param_0,
	.param .u64 .ptr .align 1 _Z3sumPfS_ii_param_1,
	.param .u32 _Z3sumPfS_ii_param_2,
	.param .u32 _Z3sumPfS_ii_param_3
)
{
	.reg .pred 	%p<7>;
	.reg .b32 	%r<29>;
	.reg .b32 	%f<19>;
	.reg .b64 	%rd<12>;

	ld.param.u64 	%rd5, [_Z3sumPfS_ii_param_0];
	ld.param.u64 	%rd4, [_Z3sumPfS_ii_param_1];
	ld.param.u32 	%r16, [_Z3sumPfS_ii_param_2];
	ld.param.u32 	%r17, [_Z3sumPfS_ii_param_3];
	cvta.to.global.u64 	%rd1, %rd5;
	mov.u32 	%r18, %ctaid.x;
	mov.u32 	%r19, %ntid.x;
	mov.u32 	%r20, %tid.x;
	mad.lo.s32 	%r1, %r18, %r19, %r20;
	setp.ge.s32 	%p1, %r1, %r17;
	@%p1 bra 	$L__BB1_8;
	cvta.to.global.u64 	%rd6, %rd4;
	shl.b32 	%r2, %r1, 4;
	add.s32 	%r21, %r2, 16;
	min.s32 	%r3, %r21, %r16;
	mul.wide.s32 	%rd7, %r1, 4;
	add.s64 	%rd2, %rd6, %rd7;
	mov.b32 	%r22, 0;
	st.global.u32 	[%rd2], %r22;
	setp.ge.s32 	%p2, %r2, %r3;
	@%p2 bra 	$L__BB1_8;
	and.b32  	%r4, %r3, 3;
	setp.eq.s32 	%p3, %r4, 0;
	mov.f32 	%f17, 0f00000000;
	mov.u32 	%r26, %r2;
	@%p3 bra 	$L__BB1_5;
	neg.s32 	%r24, %r4;
	mov.f32 	%f17, 0f00000000;
	mov.u32 	%r26, %r2;
$L__BB1_4:
	.pragma "nounroll";
	mul.wide.s32 	%rd8, %r26, 4;
	add.s64 	%rd9, %rd1, %rd8;
	ld.global.f32 	%f8, [%rd9];
	add.rn.f32 	%f17, %f17, %f8;
	st.global.f32 	[%rd2], %f17;
	add.s32 	%r26, %r26, 1;
	add.s32 	%r24, %r24, 1;
	setp.ne.s32 	%p4, %r24, 0;
	@%p4 bra 	$L__BB1_4;
$L__BB1_5:
	sub.s32 	%r23, %r2, %r3;
	setp.gt.u32 	%p5, %r23, -4;
	@%p5 bra 	$L__BB1_8;
	sub.s32 	%r27, %r26, %r3;
	add.s64 	%rd3, %rd1, 8;
$L__BB1_7:
	mul.wide.s32 	%rd10, %r26, 4;
	add.s64 	%rd11, %rd3, %rd10;
	ld.global.f32 	%f9, [%rd11+-8];
	add.rn.f32 	%f10, %f17, %f9;
	st.global.f32 	[%rd2], %f10;
	ld.global.f32 	%f11, [%rd11+-4];
	add.rn.f32 	%f12, %f10, %f11;
	st.global.f32 	[%rd2], %f12;
	ld.global.f32 	%f13, [%rd11];
	add.rn.f32 	%f14, %f12, %f13;
	st.global.f32 	[%rd2], %f14;
	ld.global.f32 	%f15, [%rd11+4];
	add.rn.f32 	%f17, %f14, %f15;
	st.global.f32 	[%rd2], %f17;
	add.s32 	%r26, %r26, 4;
	add.s32 	%r27, %r27, 4;
	setp.ne.s32 	%p6, %r27, 0;
	@%p6 bra 	$L__BB1_7;
$L__BB1_8:
	ret;

}


// ===== COMPILED SASS (sm_100) =====

	.target	sm_100

	.elftype	@"ET_EXEC"


//--------------------- .note.nv.tkinfo           --------------------------
	.section	.note.nv.tkinfo,"",@"SHT_NOTE"
	.sectionflags	@"SHF_NOTE_NV_TKINFO"
	.tkinfo
        /*0018*/ 	.word	0x00000002
        /*0030*/ 	.string	""
        /*0030*/ 	.string	"ptxas"
        /*0030*/ 	.string	"Cuda compilation tools, release 13.0, V13.0.88"
        /*0030*/ 	.string	"Build cuda_13.0.r13.0/compiler.36424714_0"
        /*0030*/ 	.string	"-arch sm_100 -m 64 "



//--------------------- .note.nv.cuinfo           --------------------------
	.section	.note.nv.cuinfo,"",@"SHT_NOTE"
	.sectionflags	@"SHF_NOTE_NV_CUINFO"
        /*0018*/ 	.short	0x0002
        /*001a*/ 	.short	0x0064
        /*001c*/ 	.short	0x0082
	.zero		2


//--------------------- .nv.info                  --------------------------
	.section	.nv.info,"",@"SHT_CUDA_INFO"
	.align	4


	//----- nvinfo : EIATTR_REGCOUNT
	.align		4
        /*0000*/ 	.byte	0x04, 0x2f
        /*0002*/ 	.short	(.L_1 - .L_0)
	.align		4
.L_0:
        /*0004*/ 	.word	index@(_Z8multiplyPfS_)
        /*0008*/ 	.word	0x0000000a


	//----- nvinfo : EIATTR_FRAME_SIZE
	.align		4
.L_1:
        /*000c*/ 	.byte	0x04, 0x11
        /*000e*/ 	.short	(.L_3 - .L_2)
	.align		4
.L_2:
        /*0010*/ 	.word	index@(_Z8multiplyPfS_)
        /*0014*/ 	.word	0x00000000


	//----- nvinfo : EIATTR_REGCOUNT
	.align		4
.L_3:
        /*0018*/ 	.byte	0x04, 0x2f
        /*001a*/ 	.short	(.L_5 - .L_4)
	.align		4
.L_4:
        /*001c*/ 	.word	index@(_Z3sumPfS_ii)
        /*0020*/ 	.word	0x00000012


	//----- nvinfo : EIATTR_FRAME_SIZE
	.align		4
.L_5:
        /*0024*/ 	.byte	0x04, 0x11
        /*0026*/ 	.short	(.L_7 - .L_6)
	.align		4
.L_6:
        /*0028*/ 	.word	index@(_Z3sumPfS_ii)
        /*002c*/ 	.word	0x00000000


	//----- nvinfo : EIATTR_MIN_STACK_SIZE
	.align		4
.L_7:
        /*0030*/ 	.byte	0x04, 0x12
        /*0032*/ 	.short	(.L_9 - .L_8)
	.align		4
.L_8:
        /*0034*/ 	.word	index@(_Z3sumPfS_ii)
        /*0038*/ 	.word	0x00000000


	//----- nvinfo : EIATTR_MIN_STACK_SIZE
	.align		4
.L_9:
        /*003c*/ 	.byte	0x04, 0x12
        /*003e*/ 	.short	(.L_11 - .L_10)
	.align		4
.L_10:
        /*0040*/ 	.word	index@(_Z8multiplyPfS_)
        /*0044*/ 	.word	0x00000000
.L_11:


//--------------------- .nv.compat                --------------------------
	.section	.nv.compat,"",@"SHT_CUDA_COMPAT_INFO"
	.align	4
        /*0000*/ 	.byte	0x02, 0x09, 0x00, 0x00, 0x02, 0x02, 0x01, 0x00, 0x02, 0x05, 0x05, 0x00, 0x03, 0x07, 0x01, 0x01
        /*0010*/ 	.byte	0x02, 0x03, 0x00, 0x00, 0x02, 0x06, 0x01, 0x00, 0x04, 0x0b, 0x08, 0x00, 0x09, 0x00, 0x00, 0x00
        /*0020*/ 	.byte	0x00, 0x00, 0x00, 0x00


//--------------------- .nv.info._Z3sumPfS_ii     --------------------------
	.section	.nv.info._Z3sumPfS_ii,"",@"SHT_CUDA_INFO"
	.sectionflags	@""
	.align	4


	//----- nvinfo : EIATTR_CUDA_API_VERSION
	.align		4
        /*0000*/ 	.byte	0x04, 0x37
        /*0002*/ 	.short	(.L_13 - .L_12)
.L_12:
        /*0004*/ 	.word	0x00000082


	//----- nvinfo : EIATTR_KPARAM_INFO
	.align		4
.L_13:
        /*0008*/ 	.byte	0x04, 0x17
        /*000a*/ 	.short	(.L_15 - .L_14)
.L_14:
        /*000c*/ 	.word	0x00000000
        /*0010*/ 	.short	0x0003
        /*0012*/ 	.short	0x0014
        /*0014*/ 	.byte	0x00, 0xf0, 0x11, 0x00


	//----- nvinfo : EIATTR_KPARAM_INFO
	.align		4
.L_15:
        /*0018*/ 	.byte	0x04, 0x17
        /*001a*/ 	.short	(.L_17 - .L_16)
.L_16:
        /*001c*/ 	.word	0x00000000
        /*0020*/ 	.short	0x0002
        /*0022*/ 	.short	0x0010
        /*0024*/ 	.byte	0x00, 0xf0, 0x11, 0x00


	//----- nvinfo : EIATTR_KPARAM_INFO
	.align		4
.L_17:
        /*0028*/ 	.byte	0x04, 0x17
        /*002a*/ 	.short	(.L_19 - .L_18)
.L_18:
        /*002c*/ 	.word	0x00000000
        /*0030*/ 	.short	0x0001
        /*0032*/ 	.short	0x0008
        /*0034*/ 	.byte	0x00, 0xf5, 0x21, 0x00


	//----- nvinfo : EIATTR_KPARAM_INFO
	.align		4
.L_19:
        /*0038*/ 	.byte	0x04, 0x17
        /*003a*/ 	.short	(.L_21 - .L_20)
.L_20:
        /*003c*/ 	.word	0x00000000
        /*0040*/ 	.short	0x0000
        /*0042*/ 	.short	0x0000
        /*0044*/ 	.byte	0x00, 0xf5, 0x21, 0x00


	//----- nvinfo : EIATTR_SPARSE_MMA_MASK
	.align		4
.L_21:
        /*0048*/ 	.byte	0x03, 0x50
        /*004a*/ 	.short	0x0000


	//----- nvinfo : EIATTR_MAXREG_COUNT
	.align		4
        /*004c*/ 	.byte	0x03, 0x1b
        /*004e*/ 	.short	0x00ff


	//----- nvinfo : EIATTR_MERCURY_ISA_VERSION
	.align		4
        /*0050*/ 	.byte	0x03, 0x5f
        /*0052*/ 	.short	0x0101


	//----- nvinfo : EIATTR_VRC_CTA_INIT_COUNT
	.align		4
        /*0054*/ 	.byte	0x02, 0x4a
	.zero		1
	.zero		1


	//----- nvinfo : EIATTR_EXIT_INSTR_OFFSETS
	.align		4
        /*0058*/ 	.byte	0x04, 0x1c
        /*005a*/ 	.short	(.L_23 - .L_22)


	//   ....[0]....
.L_22:
        /*005c*/ 	.word	0x00000070


	//   ....[1]....
        /*0060*/ 	.word	0x00000100


	//   ....[2]....
        /*0064*/ 	.word	0x00000230


	//   ....[3]....
        /*0068*/ 	.word	0x000003b0


	//----- nvinfo : EIATTR_CRS_STACK_SIZE
	.align		4
.L_23:
        /*006c*/ 	.byte	0x04, 0x1e
        /*006e*/ 	.short	(.L_25 - .L_24)
.L_24:
        /*0070*/ 	.word	0x00000000


	//----- nvinfo : EIATTR_CBANK_PARAM_SIZE
	.align		4
.L_25:
        /*0074*/ 	.byte	0x03, 0x19
        /*0076*/ 	.short	0x0018


	//----- nvinfo : EIATTR_PARAM_CBANK
	.align		4
        /*0078*/ 	.byte	0x04, 0x0a
        /*007a*/ 	.short	(.L_27 - .L_26)
	.align		4
.L_26:
        /*007c*/ 	.word	index@(.nv.constant0._Z3sumPfS_ii)
        /*0080*/ 	.short	0x0380
        /*0082*/ 	.short	0x0018


	//----- nvinfo : EIATTR_SW_WAR
	.align		4
.L_27:
        /*0084*/ 	.byte	0x04, 0x36
        /*0086*/ 	.short	(.L_29 - .L_28)
.L_28:
        /*0088*/ 	.word	0x00000008
.L_29:


//--------------------- .nv.info._Z8multiplyPfS_  --------------------------
	.section	.nv.info._Z8multiplyPfS_,"",@"SHT_CUDA_INFO"
	.sectionflags	@""
	.align	4


	//----- nvinfo : EIATTR_CUDA_API_VERSION
	.align		4
        /*0000*/ 	.byte	0x04, 0x37
        /*0002*/ 	.short	(.L_31 - .L_30)
.L_30:
        /*0004*/ 	.word	0x00000082


	//----- nvinfo : EIATTR_KPARAM_INFO
	.align		4
.L_31:
        /*0008*/ 	.byte	0x04, 0x17
        /*000a*/ 	.short	(.L_33 - .L_32)
.L_32:
        /*000c*/ 	.word	0x00000000
        /*0010*/ 	.short	0x0001
        /*0012*/ 	.short	0x0008
        /*0014*/ 	.byte	0x00, 0xf5, 0x21, 0x00


	//----- nvinfo : EIATTR_KPARAM_INFO
	.align		4
.L_33:
        /*0018*/ 	.byte	0x04, 0x17
        /*001a*/ 	.short	(.L_35 - .L_34)
.L_34:
        /*001c*/ 	.word	0x00000000
        /*0020*/ 	.short	0x0000
        /*0022*/ 	.short	0x0000
        /*0024*/ 	.byte	0x00, 0xf5, 0x21, 0x00


	//----- nvinfo : EIATTR_SPARSE_MMA_MASK
	.align		4
.L_35:
        /*0028*/ 	.byte	0x03, 0x50
        /*002a*/ 	.short	0x0000


	//----- nvinfo : EIATTR_MAXREG_COUNT
	.align		4
        /*002c*/ 	.byte	0x03, 0x1b
        /*002e*/ 	.short	0x00ff


	//----- nvinfo : EIATTR_MERCURY_ISA_VERSION
	.align		4
        /*0030*/ 	.byte	0x03, 0x5f
        /*0032*/ 	.short	0x0101


	//----- nvinfo : EIATTR_VRC_CTA_INIT_COUNT
	.align		4
        /*0034*/ 	.byte	0x02, 0x4a
	.zero		1
	.zero		1


	//----- nvinfo : EIATTR_EXIT_INSTR_OFFSETS
	.align		4
        /*0038*/ 	.byte	0x04, 0x1c
        /*003a*/ 	.short	(.L_37 - .L_36)


	//   ....[0]....
.L_36:
        /*003c*/ 	.word	0x00000060


	//   ....[1]....
        /*0040*/ 	.word	0x00000100


	//----- nvinfo : EIATTR_CBANK_PARAM_SIZE
	.align		4
.L_37:
        /*0044*/ 	.byte	0x03, 0x19
        /*0046*/ 	.short	0x0010


	//----- nvinfo : EIATTR_PARAM_CBANK
	.align		4
        /*0048*/ 	.byte	0x04, 0x0a
        /*004a*/ 	.short	(.L_39 - .L_38)
	.align		4
.L_38:
        /*004c*/ 	.word	index@(.nv.constant0._Z8multiplyPfS_)
        /*0050*/ 	.short	0x0380
        /*0052*/ 	.short	0x0010


	//----- nvinfo : EIATTR_SW_WAR
	.align		4
.L_39:
        /*0054*/ 	.byte	0x04, 0x36
        /*0056*/ 	.short	(.L_41 - .L_40)
.L_40:
        /*0058*/ 	.word	0x00000008
.L_41:


//--------------------- .nv.callgraph             --------------------------
	.section	.nv.callgraph,"",@"SHT_CUDA_CALLGRAPH"
	.align	4
	.sectionentsize	8
	.align		4
        /*0000*/ 	.word	0x00000000
	.align		4
        /*0004*/ 	.word	0xffffffff
	.align		4
        /*0008*/ 	.word	0x00000000
	.align		4
        /*000c*/ 	.word	0xfffffffe
	.align		4
        /*0010*/ 	.word	0x00000000
	.align		4
        /*0014*/ 	.word	0xfffffffd
	.align		4
        /*0018*/ 	.word	0x00000000
	.align		4
        /*001c*/ 	.word	0xfffffffc


//--------------------- .text._Z3sumPfS_ii        --------------------------
	.section	.text._Z3sumPfS_ii,"ax",@progbits
	.align	128
        .global         _Z3sumPfS_ii
        .type           _Z3sumPfS_ii,@function
        .size           _Z3sumPfS_ii,(.L_x_6 - _Z3sumPfS_ii)
        .other          _Z3sumPfS_ii,@"STO_CUDA_ENTRY STV_DEFAULT"
_Z3sumPfS_ii:
.text._Z3sumPfS_ii:
[----:B------:R-:W-:Y:S01]  /*0000*/  LDC R1, c[0x0][0x37c] ;  /* 0x0000df00ff017b82 */ /* 0x000fe20000000800 */
[----:B------:R-:W0:Y:S07]  /*0010*/  S2R R0, SR_TID.X ;  /* 0x0000000000007919 */ /* 0x000e2e0000002100 */
[----:B------:R-:W0:Y:S01]  /*0020*/  S2UR UR4, SR_CTAID.X ;  /* 0x00000000000479c3 */ /* 0x000e220000002500 */
[----:B------:R-:W1:Y:S07]  /*0030*/  LDCU UR5, c[0x0][0x394] ;  /* 0x00007280ff0577ac */ /* 0x000e6e0008000800 */
[----:B------:R-:W0:Y:S02]  /*0040*/  LDC R5, c[0x0][0x360] ;  /* 0x0000d800ff057b82 */ /* 0x000e240000000800 */
[----:B0-----:R-:W-:-:S05]  /*0050*/  IMAD R5, R5, UR4, R0 ;  /* 0x0000000405057c24 */ /* 0x001fca000f8e0200 */
[----:B-1----:R-:W-:-:S13]  /*0060*/  ISETP.GE.AND P0, PT, R5, UR5, PT ;  /* 0x0000000505007c0c */ /* 0x002fda000bf06270 */
[----:B------:R-:W-:Y:S05]  /*0070*/  @P0 EXIT ;  /* 0x000000000000094d */ /* 0x000fea0003800000 */
[----:B------:R-:W0:Y:S01]  /*0080*/  LDC R9, c[0x0][0x390] ;  /* 0x0000e400ff097b82 */ /* 0x000e220000000800 */
[----:B------:R-:W-:Y:S01]  /*0090*/  SHF.L.U32 R0, R5, 0x4, RZ ;  /* 0x0000000405007819 */ /* 0x000fe200000006ff */
[----:B------:R-:W1:Y:S06]  /*00a0*/  LDCU.64 UR6, c[0x0][0x358] ;  /* 0x00006b00ff0677ac */ /* 0x000e6c0008000a00 */
[----:B------:R-:W2:Y:S01]  /*00b0*/  LDC.64 R2, c[0x0][0x388] ;  /* 0x0000e200ff027b82 */ /* 0x000ea20000000a00 */
[----:B0-----:R-:W-:-:S04]  /*00c0*/  VIADDMNMX R9, R0, 0x10, R9, PT ;  /* 0x0000001000097846 */ /* 0x001fc80003800109 */
[----:B------:R-:W-:Y:S01]  /*00d0*/  ISETP.GE.AND P0, PT, R0, R9, PT ;  /* 0x000000090000720c */ /* 0x000fe20003f06270 */
[----:B--2---:R-:W-:-:S05]  /*00e0*/  IMAD.WIDE R2, R5, 0x4, R2 ;  /* 0x0000000405027825 */ /* 0x004fca00078e0202 */
[----:B-1----:R0:W-:Y:S07]  /*00f0*/  STG.E desc[UR6][R2.64], RZ ;  /* 0x000000ff02007986 */ /* 0x0021ee000c101906 */
[----:B------:R-:W-:Y:S05]  /*0100*/  @P0 EXIT ;  /* 0x000000000000094d */ /* 0x000fea0003800000 */
[----:B------:R-:W-:Y:S01]  /*0110*/  LOP3.LUT P1, R4, R9, 0x3, RZ, 0xc0, !PT ;  /* 0x0000000309047812 */ /* 0x000fe2000782c0ff */
[----:B------:R-:W-:Y:S01]  /*0120*/  IMAD.IADD R5, R0, 0x1, -R9 ;  /* 0x0000000100057824 */ /* 0x000fe200078e0a09 */
[----:B------:R-:W-:Y:S01]  /*0130*/  BSSY.RECONVERGENT B0, `(.L_x_0) ;  /* 0x000000f000007945 */ /* 0x000fe20003800200 */
[----:B------:R-:W-:-:S03]  /*0140*/  HFMA2 R11, -RZ, RZ, 0, 0 ;  /* 0x00000000ff0b7431 */ /* 0x000fc600000001ff */
[----:B------:R-:W-:-:S07]  /*0150*/  ISETP.GT.U32.AND P0, PT, R5, -0x4, PT ;  /* 0xfffffffc0500780c */ /* 0x000fce0003f04070 */
[----:B------:R-:W-:Y:S06]  /*0160*/  @!P1 BRA `(.L_x_1) ;  /* 0x00000000002c9947 */ /* 0x000fec0003800000 */
[----:B------:R-:W1:Y:S01]  /*0170*/  LDC.64 R6, c[0x0][0x380] ;  /* 0x0000e000ff067b82 */ /* 0x000e620000000a00 */
[----:B------:R-:W-:Y:S01]  /*0180*/  IMAD.MOV R8, RZ, RZ, -R4 ;  /* 0x000000ffff087224 */ /* 0x000fe200078e0a04 */
[----:B------:R-:W-:-:S07]  /*0190*/  MOV R11, RZ ;  /* 0x000000ff000b7202 */ /* 0x000fce0000000f00 */
.L_x_2:
[----:B-1----:R-:W-:-:S06]  /*01a0*/  IMAD.WIDE R4, R0, 0x4, R6 ;  /* 0x0000000400047825 */ /* 0x002fcc00078e0206 */
[----:B--2---:R-:W2:Y:S01]  /*01b0*/  LDG.E R4, desc[UR6][R4.64] ;  /* 0x0000000604047981 */ /* 0x004ea2000c1e1900 */
[----:B------:R-:W-:Y:S01]  /*01c0*/  VIADD R8, R8, 0x1 ;  /* 0x0000000108087836 */ /* 0x000fe20000000000 */
[----:B------:R-:W-:-:S04]  /*01d0*/  IADD3 R0, PT, PT, R0, 0x1, RZ ;  /* 0x0000000100007810 */ /* 0x000fc80007ffe0ff */
[----:B------:R-:W-:Y:S01]  /*01e0*/  ISETP.NE.AND P1, PT, R8, RZ, PT ;  /* 0x000000ff0800720c */ /* 0x000fe20003f25270 */
[----:B--2---:R-:W-:-:S05]  /*01f0*/  FADD R11, R4, R11 ;  /* 0x0000000b040b7221 */ /* 0x004fca0000000000 */
[----:B------:R2:W-:Y:S07]  /*0200*/  STG.E desc[UR6][R2.64], R11 ;  /* 0x0000000b02007986 */ /* 0x0005ee000c101906 */
[----:B------:R-:W-:Y:S05]  /*0210*/  @P1 BRA `(.L_x_2) ;  /* 0xfffffffc00e01947 */ /* 0x000fea000383ffff */
.L_x_1:
[----:B------:R-:W-:Y:S05]  /*0220*/  BSYNC.RECONVERGENT B0 ;  /* 0x0000000000007941 */ /* 0x000fea0003800200 */
.L_x_0:
[----:B------:R-:W-:Y:S05]  /*0230*/  @P0 EXIT ;  /* 0x000000000000094d */ /* 0x000fea0003800000 */
[----:B------:R-:W1:Y:S01]  /*0240*/  LDCU.64 UR4, c[0x0][0x380] ;  /* 0x00007000ff0477ac */ /* 0x000e620008000a00 */
[----:B------:R-:W-:Y:S01]  /*0250*/  IMAD.IADD R9, R0, 0x1, -R9 ;  /* 0x0000000100097824 */ /* 0x000fe200078e0a09 */
[----:B-1----:R-:W-:-:S04]  /*0260*/  UIADD3 UR4, UP0, UPT, UR4, 0x8, URZ ;  /* 0x0000000804047890 */ /* 0x002fc8000ff1e0ff */
[----:B------:R-:W-:-:S12]  /*0270*/  UIADD3.X UR5, UPT, UPT, URZ, UR5, URZ, UP0, !UPT ;  /* 0x00000005ff057290 */ /* 0x000fd800087fe4ff */
.L_x_3:
[----:B------:R-:W-:Y:S01]  /*0280*/  MOV R4, UR4 ;  /* 0x0000000400047c02 */ /* 0x000fe20008000f00 */
[----:B------:R-:W-:-:S04]  /*0290*/  IMAD.U32 R5, RZ, RZ, UR5 ;  /* 0x00000005ff057e24 */ /* 0x000fc8000f8e00ff */
[----:B------:R-:W-:-:S05]  /*02a0*/  IMAD.WIDE R4, R0, 0x4, R4 ;  /* 0x0000000400047825 */ /* 0x000fca00078e0204 */
[----:B------:R-:W3:Y:S02]  /*02b0*/  LDG.E R6, desc[UR6][R4.64+-0x8] ;  /* 0xfffff80604067981 */ /* 0x000ee4000c1e1900 */
[----:B-1-3--:R-:W-:-:S05]  /*02c0*/  FADD R7, R6, R11 ;  /* 0x0000000b06077221 */ /* 0x00afca0000000000 */
[----:B------:R1:W-:Y:S04]  /*02d0*/  STG.E desc[UR6][R2.64], R7 ;  /* 0x0000000702007986 */ /* 0x0003e8000c101906 */
[----:B------:R-:W3:Y:S02]  /*02e0*/  LDG.E R6, desc[UR6][R4.64+-0x4] ;  /* 0xfffffc0604067981 */ /* 0x000ee4000c1e1900 */
[----:B---3--:R-:W-:-:S05]  /*02f0*/  FADD R13, R7, R6 ;  /* 0x00000006070d7221 */ /* 0x008fca0000000000 */
[----:B------:R1:W-:Y:S04]  /*0300*/  STG.E desc[UR6][R2.64], R13 ;  /* 0x0000000d02007986 */ /* 0x0003e8000c101906 */
[----:B------:R-:W3:Y:S02]  /*0310*/  LDG.E R6, desc[UR6][R4.64] ;  /* 0x0000000604067981 */ /* 0x000ee4000c1e1900 */
[----:B---3--:R-:W-:-:S05]  /*0320*/  FADD R15, R13, R6 ;  /* 0x000000060d0f7221 */ /* 0x008fca0000000000 */
[----:B------:R1:W-:Y:S04]  /*0330*/  STG.E desc[UR6][R2.64], R15 ;  /* 0x0000000f02007986 */ /* 0x0003e8000c101906 */
[----:B------:R-:W2:Y:S01]  /*0340*/  LDG.E R6, desc[UR6][R4.64+0x4] ;  /* 0x0000040604067981 */ /* 0x000ea2000c1e1900 */
[----:B------:R-:W-:Y:S02]  /*0350*/  IADD3 R9, PT, PT, R9, 0x4, RZ ;  /* 0x0000000409097810 */ /* 0x000fe40007ffe0ff */
[----:B------:R-:W-:Y:S02]  /*0360*/  IADD3 R0, PT, PT, R0, 0x4, RZ ;  /* 0x0000000400007810 */ /* 0x000fe40007ffe0ff */
[----:B------:R-:W-:Y:S01]  /*0370*/  ISETP.NE.AND P0, PT, R9, RZ, PT ;  /* 0x000000ff0900720c */ /* 0x000fe20003f05270 */
[----:B--2---:R-:W-:-:S05]  /*0380*/  FADD R11, R15, R6 ;  /* 0x000000060f0b7221 */ /* 0x004fca0000000000 */
[----:B------:R1:W-:Y:S07]  /*0390*/  STG.E desc[UR6][R2.64], R11 ;  /* 0x0000000b02007986 */ /* 0x0003ee000c101906 */
[----:B------:R-:W-:Y:S05]  /*03a0*/  @P0 BRA `(.L_x_3) ;  /* 0xfffffffc00b40947 */ /* 0x000fea000383ffff */
[----:B------:R-:W-:Y:S05]  /*03b0*/  EXIT ;  /* 0x000000000000794d */ /* 0x000fea0003800000 */
.L_x_4:
[----:B------:R-:W-:-:S00]  /*03c0*/  BRA `(.L_x_4) ;  /* 0xfffffffc00fc7947 */ /* 0x000fc0000383ffff */
[----:B------:R-:W-:-:S00]  /*03d0*/  NOP ;  /* 0x0000000000007918 */ /* 0x000fc00000000000 */
        /* <DEDUP_REMOVED lines=10> */
.L_x_6:


//--------------------- .text._Z8multiplyPfS_     --------------------------
	.section	.text._Z8multiplyPfS_,"ax",@progbits
	.align	128
        .global         _Z8multiplyPfS_
        .type           _Z8multiplyPfS_,@function
        .size           _Z8multiplyPfS_,(.L_x_7 - _Z8multiplyPfS_)
        .other          _Z8multiplyPfS_,@"STO_CUDA_ENTRY STV_DEFAULT"
_Z8multiplyPfS_:
.text._Z8multiplyPfS_:
[----:B------:R-:W-:Y:S01]  /*0000*/  LDC R1, c[0x0][0x37c] ;  /* 0x0000df00ff017b82 */ /* 0x000fe20000000800 */
[----:B------:R-:W0:Y:S07]  /*0010*/  S2R R0, SR_TID.X ;  /* 0x0000000000007919 */ /* 0x000e2e0000002100 */
[----:B------:R-:W0:Y:S08]  /*0020*/  S2UR UR4, SR_CTAID.X ;  /* 0x00000000000479c3 */ /* 0x000e300000002500 */
[----:B------:R-:W0:Y:S02]  /*0030*/  LDC R7, c[0x0][0x360] ;  /* 0x0000d800ff077b82 */ /* 0x000e240000000800 */
[----:B0-----:R-:W-:-:S05]  /*0040*/  IMAD R7, R7, UR4, R0 ;  /* 0x0000000407077c24 */ /* 0x001fca000f8e0200 */
[----:B------:R-:W-:-:S13]  /*0050*/  ISETP.GT.AND P0, PT, R7, 0x4e1f, PT ;  /* 0x00004e1f0700780c */ /* 0x000fda0003f04270 */
[----:B------:R-:W-:Y:S05]  /*0060*/  @P0 EXIT ;  /* 0x000000000000094d */ /* 0x000fea0003800000 */
[----:B------:R-:W0:Y:S01]  /*0070*/  LDC.64 R4, c[0x0][0x388] ;  /* 0x0000e200ff047b82 */ /* 0x000e220000000a00 */
[----:B------:R-:W1:Y:S07]  /*0080*/  LDCU.64 UR4, c[0x0][0x358] ;  /* 0x00006b00ff0477ac */ /* 0x000e6e0008000a00 */
[----:B------:R-:W2:Y:S01]  /*0090*/  LDC.64 R2, c[0x0][0x380] ;  /* 0x0000e000ff027b82 */ /* 0x000ea20000000a00 */
[----:B0-----:R-:W-:-:S06]  /*00a0*/  IMAD.WIDE R4, R7, 0x4, R4 ;  /* 0x0000000407047825 */ /* 0x001fcc00078e0204 */
[----:B-1----:R-:W3:Y:S01]  /*00b0*/  LDG.E R5, desc[UR4][R4.64] ;  /* 0x0000000404057981 */ /* 0x002ee2000c1e1900 */
[----:B--2---:R-:W-:-:S05]  /*00c0*/  IMAD.WIDE R2, R7, 0x4, R2 ;  /* 0x0000000407027825 */ /* 0x004fca00078e0202 */
[----:B------:R-:W3:Y:S02]  /*00d0*/  LDG.E R0, desc[UR4][R2.64] ;  /* 0x0000000402007981 */ /* 0x000ee4000c1e1900 */
[----:B---3--:R-:W-:-:S05]  /*00e0*/  FMUL R7, R0, R5 ;  /* 0x0000000500077220 */ /* 0x008fca0000400000 */
[----:B------:R-:W-:Y:S01]  /*00f0*/  STG.E desc[UR4][R2.64], R7 ;  /* 0x0000000702007986 */ /* 0x000fe2000c101904 */
[----:B------:R-:W-:Y:S05]  /*0100*/  EXIT ;  /* 0x000000000000794d */ /* 0x000fea0003800000 */
.L_x_5:
        /* <DEDUP_REMOVED lines=15> */
.L_x_7:


//--------------------- .nv.shared.reserved.0     --------------------------
	.section	.nv.shared.reserved.0,"aw",@nobits
	.weak		__nv_reservedSMEM_offset_0_alias
	.size		__nv_reservedSMEM_offset_0_alias, 0, 64
	.other		__nv_reservedSMEM_offset_0_alias,@"STO_CUDA_RESERVED_SHARED STV_DEFAULT"
__nv_reservedSMEM_offset_0_alias:
	.zero		0
	.zero		64


//--------------------- .nv.constant0._Z3sumPfS_ii --------------------------
	.section	.nv.constant0._Z3sumPfS_ii,"a",@progbits
	.sectionflags	@""
	.align	4
.nv.constant0._Z3sumPfS_ii:
	.zero		920


//--------------------- .nv.constant0._Z8multiplyPfS_ --------------------------
	.section	.nv.constant0._Z8multiplyPfS_,"a",@progbits
	.sectionflags	@""
	.align	4
.nv.constant0._Z8multiplyPfS_:
	.zero		912


//--------------------- SYMBOLS --------------------------

	.type		.nv.reservedSmem.offset0,@object
	.size		.nv.reservedSmem.offset0,0x4
